//
// Generated by NVIDIA NVVM Compiler
//
// Compiler Build ID: CL-36424714
// Cuda compilation tools, release 13.0, V13.0.88
// Based on NVVM 20.0.0
//

.version 9.0
.target sm_100
.address_size 64

	// .globl	_Z12mandelKernelffffiPi

.visible .entry _Z12mandelKernelffffiPi(
	.param .f32 _Z12mandelKernelffffiPi_param_0,
	.param .f32 _Z12mandelKernelffffiPi_param_1,
	.param .f32 _Z12mandelKernelffffiPi_param_2,
	.param .f32 _Z12mandelKernelffffiPi_param_3,
	.param .u32 _Z12mandelKernelffffiPi_param_4,
	.param .u64 .ptr .align 1 _Z12mandelKernelffffiPi_param_5
)
{
	.reg .pred 	%p<4>;
	.reg .b32 	%r<19>;
	.reg .b32 	%f<20>;
	.reg .b64 	%rd<5>;

	ld.param.f32 	%f9, [_Z12mandelKernelffffiPi_param_0];
	ld.param.f32 	%f10, [_Z12mandelKernelffffiPi_param_1];
	ld.param.f32 	%f11, [_Z12mandelKernelffffiPi_param_2];
	ld.param.f32 	%f12, [_Z12mandelKernelffffiPi_param_3];
	ld.param.u32 	%r5, [_Z12mandelKernelffffiPi_param_4];
	ld.param.u64 	%rd1, [_Z12mandelKernelffffiPi_param_5];
	mov.u32 	%r7, %ctaid.x;
	mov.u32 	%r8, %ntid.x;
	mov.u32 	%r9, %tid.x;
	mad.lo.s32 	%r1, %r7, %r8, %r9;
	mul.hi.s32 	%r10, %r1, 1374389535;
	shr.u32 	%r11, %r10, 31;
	shr.s32 	%r12, %r10, 9;
	add.s32 	%r13, %r12, %r11;
	mul.lo.s32 	%r14, %r13, 1600;
	sub.s32 	%r15, %r1, %r14;
	cvt.rn.f32.s32 	%f13, %r15;
	fma.rn.f32 	%f1, %f11, %f13, %f9;
	cvt.rn.f32.s32 	%f14, %r13;
	fma.rn.f32 	%f2, %f12, %f14, %f10;
	setp.lt.s32 	%p1, %r5, 1;
	mov.b32 	%r18, 0;
	@%p1 bra 	$L__BB0_4;
	mov.b32 	%r17, 0;
	mov.f32 	%f18, %f2;
	mov.f32 	%f19, %f1;
$L__BB0_2:
	mul.f32 	%f5, %f19, %f19;
	mul.f32 	%f6, %f18, %f18;
	add.f32 	%f15, %f5, %f6;
	setp.gt.f32 	%p2, %f15, 0f40800000;
	mov.u32 	%r18, %r17;
	@%p2 bra 	$L__BB0_4;
	sub.f32 	%f16, %f5, %f6;
	add.f32 	%f17, %f19, %f19;
	add.f32 	%f19, %f1, %f16;
	fma.rn.f32 	%f18, %f17, %f18, %f2;
	add.s32 	%r17, %r17, 1;
	setp.ne.s32 	%p3, %r17, %r5;
	mov.u32 	%r18, %r5;
	@%p3 bra 	$L__BB0_2;
$L__BB0_4:
	cvta.to.global.u64 	%rd2, %rd1;
	mul.wide.s32 	%rd3, %r1, 4;
	add.s64 	%rd4, %rd2, %rd3;
	st.global.u32 	[%rd4], %r18;
	ret;

}


// ===== COMPILED SASS (sm_100) =====

	.target	sm_100

	.elftype	@"ET_EXEC"


//--------------------- .note.nv.tkinfo           --------------------------
	.section	.note.nv.tkinfo,"",@"SHT_NOTE"
	.sectionflags	@"SHF_NOTE_NV_TKINFO"
	.tkinfo
        /*0018*/ 	.word	0x00000002
        /*0030*/ 	.string	""
        /*0030*/ 	.string	"ptxas"
        /*0030*/ 	.string	"Cuda compilation tools, release 13.0, V13.0.88"
        /*0030*/ 	.string	"Build cuda_13.0.r13.0/compiler.36424714_0"
        /*0030*/ 	.string	"-arch sm_100 -m 64 "



//--------------------- .note.nv.cuinfo           --------------------------
	.section	.note.nv.cuinfo,"",@"SHT_NOTE"
	.sectionflags	@"SHF_NOTE_NV_CUINFO"
        /*0018*/ 	.short	0x0002
        /*001a*/ 	.short	0x0064
        /*001c*/ 	.short	0x0082
	.zero		2


//--------------------- .nv.info                  --------------------------
	.section	.nv.info,"",@"SHT_CUDA_INFO"
	.align	4


	//----- nvinfo : EIATTR_REGCOUNT
	.align		4
        /*0000*/ 	.byte	0x04, 0x2f
        /*0002*/ 	.short	(.L_1 - .L_0)
	.align		4
.L_0:
        /*0004*/ 	.word	index@(_Z12mandelKernelffffiPi)
        /*0008*/ 	.word	0x00000010


	//----- nvinfo : EIATTR_FRAME_SIZE
	.align		4
.L_1:
        /*000c*/ 	.byte	0x04, 0x11
        /*000e*/ 	.short	(.L_3 - .L_2)
	.align		4
.L_2:
        /*0010*/ 	.word	index@(_Z12mandelKernelffffiPi)
        /*0014*/ 	.word	0x00000000


	//----- nvinfo : EIATTR_MIN_STACK_SIZE
	.align		4
.L_3:
        /*0018*/ 	.byte	0x04, 0x12
        /*001a*/ 	.short	(.L_5 - .L_4)
	.align		4
.L_4:
        /*001c*/ 	.word	index@(_Z12mandelKernelffffiPi)
        /*0020*/ 	.word	0x00000000
.L_5:


//--------------------- .nv.compat                --------------------------
	.section	.nv.compat,"",@"SHT_CUDA_COMPAT_INFO"
	.align	4
        /*0000*/ 	.byte	0x02, 0x09, 0x00, 0x00, 0x02, 0x02, 0x01, 0x00, 0x02, 0x05, 0x05, 0x00, 0x03, 0x07, 0x01, 0x01
        /*0010*/ 	.byte	0x02, 0x03, 0x00, 0x00, 0x02, 0x06, 0x01, 0x00, 0x04, 0x0b, 0x08, 0x00, 0x01, 0x00, 0x00, 0x00
        /*0020*/ 	.byte	0x00, 0x00, 0x00, 0x00


//--------------------- .nv.info._Z12mandelKernelffffiPi --------------------------
	.section	.nv.info._Z12mandelKernelffffiPi,"",@"SHT_CUDA_INFO"
	.sectionflags	@""
	.align	4


	//----- nvinfo : EIATTR_CUDA_API_VERSION
	.align		4
        /*0000*/ 	.byte	0x04, 0x37
        /*0002*/ 	.short	(.L_7 - .L_6)
.L_6:
        /*0004*/ 	.word	0x00000082


	//----- nvinfo : EIATTR_KPARAM_INFO
	.align		4
.L_7:
        /*0008*/ 	.byte	0x04, 0x17
        /*000a*/ 	.short	(.L_9 - .L_8)
.L_8:
        /*000c*/ 	.word	0x00000000
        /*0010*/ 	.short	0x0005
        /*0012*/ 	.short	0x0018
        /*0014*/ 	.byte	0x00, 0xf5, 0x21, 0x00


	//----- nvinfo : EIATTR_KPARAM_INFO
	.align		4
.L_9:
        /*0018*/ 	.byte	0x04, 0x17
        /*001a*/ 	.short	(.L_11 - .L_10)
.L_10:
        /*001c*/ 	.word	0x00000000
        /*0020*/ 	.short	0x0004
        /*0022*/ 	.short	0x0010
        /*0024*/ 	.byte	0x00, 0xf0, 0x11, 0x00


	//----- nvinfo : EIATTR_KPARAM_INFO
	.align		4
.L_11:
        /*0028*/ 	.byte	0x04, 0x17
        /*002a*/ 	.short	(.L_13 - .L_12)
.L_12:
        /*002c*/ 	.word	0x00000000
        /*0030*/ 	.short	0x0003
        /*0032*/ 	.short	0x000c
        /*0034*/ 	.byte	0x00, 0xf0, 0x11, 0x00


	//----- nvinfo : EIATTR_KPARAM_INFO
	.align		4
.L_13:
        /*0038*/ 	.byte	0x04, 0x17
        /*003a*/ 	.short	(.L_15 - .L_14)
.L_14:
        /*003c*/ 	.word	0x00000000
        /*0040*/ 	.short	0x0002
        /*0042*/ 	.short	0x0008
        /*0044*/ 	.byte	0x00, 0xf0, 0x11, 0x00


	//----- nvinfo : EIATTR_KPARAM_INFO
	.align		4
.L_15:
        /*0048*/ 	.byte	0x04, 0x17
        /*004a*/ 	.short	(.L_17 - .L_16)
.L_16:
        /*004c*/ 	.word	0x00000000
        /*0050*/ 	.short	0x0001
        /*0052*/ 	.short	0x0004
        /*0054*/ 	.byte	0x00, 0xf0, 0x11, 0x00


	//----- nvinfo : EIATTR_KPARAM_INFO
	.align		4
.L_17:
        /*0058*/ 	.byte	0x04, 0x17
        /*005a*/ 	.short	(.L_19 - .L_18)
.L_18:
        /*005c*/ 	.word	0x00000000
        /*0060*/ 	.short	0x0000
        /*0062*/ 	.short	0x0000
        /*0064*/ 	.byte	0x00, 0xf0, 0x11, 0x00


	//----- nvinfo : EIATTR_SPARSE_MMA_MASK
	.align		4
.L_19:
        /*0068*/ 	.byte	0x03, 0x50
        /*006a*/ 	.short	0x0000


	//----- nvinfo : EIATTR_MAXREG_COUNT
	.align		4
        /*006c*/ 	.byte	0x03, 0x1b
        /*006e*/ 	.short	0x00ff


	//----- nvinfo : EIATTR_MERCURY_ISA_VERSION
	.align		4
        /*0070*/ 	.byte	0x03, 0x5f
        /*0072*/ 	.short	0x0101


	//----- nvinfo : EIATTR_VRC_CTA_INIT_COUNT
	.align		4
        /*0074*/ 	.byte	0x02, 0x4a
	.zero		1
	.zero		1


	//----- nvinfo : EIATTR_EXIT_INSTR_OFFSETS
	.align		4
        /*0078*/ 	.byte	0x04, 0x1c
        /*007a*/ 	.short	(.L_21 - .L_20)


	//   ....[0]....
.L_20:
        /*007c*/ 	.word	0x000002b0


	//----- nvinfo : EIATTR_CRS_STACK_SIZE
	.align		4
.L_21:
        /*0080*/ 	.byte	0x04, 0x1e
        /*0082*/ 	.short	(.L_23 - .L_22)
.L_22:
        /*0084*/ 	.word	0x00000000


	//----- nvinfo : EIATTR_CBANK_PARAM_SIZE
	.align		4
.L_23:
        /*0088*/ 	.byte	0x03, 0x19
        /*008a*/ 	.short	0x0020


	//----- nvinfo : EIATTR_PARAM_CBANK
	.align		4
        /*008c*/ 	.byte	0x04, 0x0a
        /*008e*/ 	.short	(.L_25 - .L_24)
	.align		4
.L_24:
        /*0090*/ 	.word	index@(.nv.constant0._Z12mandelKernelffffiPi)
        /*0094*/ 	.short	0x0380
        /*0096*/ 	.short	0x0020


	//----- nvinfo : EIATTR_SW_WAR
	.align		4
.L_25:
        /*0098*/ 	.byte	0x04, 0x36
        /*009a*/ 	.short	(.L_27 - .L_26)
.L_26:
        /*009c*/ 	.word	0x00000008
.L_27:


//--------------------- .nv.callgraph             --------------------------
	.section	.nv.callgraph,"",@"SHT_CUDA_CALLGRAPH"
	.align	4
	.sectionentsize	8
	.align		4
        /*0000*/ 	.word	0x00000000
	.align		4
        /*0004*/ 	.word	0xffffffff
	.align		4
        /*0008*/ 	.word	0x00000000
	.align		4
        /*000c*/ 	.word	0xfffffffe
	.align		4
        /*0010*/ 	.word	0x00000000
	.align		4
        /*0014*/ 	.word	0xfffffffd
	.align		4
        /*0018*/ 	.word	0x00000000
	.align		4
        /*001c*/ 	.word	0xfffffffc


//--------------------- .text._Z12mandelKernelffffiPi --------------------------
	.section	.text._Z12mandelKernelffffiPi,"ax",@progbits
	.align	128
        .global         _Z12mandelKernelffffiPi
        .type           _Z12mandelKernelffffiPi,@function
        .size           _Z12mandelKernelffffiPi,(.L_x_4 - _Z12mandelKernelffffiPi)
        .other          _Z12mandelKernelffffiPi,@"STO_CUDA_ENTRY STV_DEFAULT"
_Z12mandelKernelffffiPi:
.text._Z12mandelKernelffffiPi:
[----:B------:R-:W-:Y:S01]  /*0000*/  LDC R1, c[0x0][0x37c] ;  /* 0x0000df00ff017b82 */ /* 0x000fe20000000800 */
[----:B------:R-:W0:Y:S07]  /*0010*/  S2R R0, SR_TID.X ;  /* 0x0000000000007919 */ /* 0x000e2e0000002100 */
[----:B------:R-:W0:Y:S01]  /*0020*/  S2UR UR4, SR_CTAID.X ;  /* 0x00000000000479c3 */ /* 0x000e220000002500 */
[----:B------:R-:W1:Y:S07]  /*0030*/  LDCU UR6, c[0x0][0x390] ;  /* 0x00007200ff0677ac */ /* 0x000e6e0008000800 */
[----:B------:R-:W0:Y:S08]  /*0040*/  LDC R5, c[0x0][0x360] ;  /* 0x0000d800ff057b82 */ /* 0x000e300000000800 */
[----:B------:R-:W2:Y:S01]  /*0050*/  LDC.64 R8, c[0x0][0x380] ;  /* 0x0000e000ff087b82 */ /* 0x000ea20000000a00 */
[----:B-1----:R-:W-:-:S07]  /*0060*/  UISETP.GE.AND UP0, UPT, UR6, 0x1, UPT ;  /* 0x000000010600788c */ /* 0x002fce000bf06270 */
[----:B------:R-:W2:Y:S01]  /*0070*/  LDC.64 R6, c[0x0][0x388] ;  /* 0x0000e200ff067b82 */ /* 0x000ea20000000a00 */
[----:B0-----:R-:W-:Y:S01]  /*0080*/  IMAD R5, R5, UR4, R0 ;  /* 0x0000000405057c24 */ /* 0x001fe2000f8e0200 */
[----:B------:R-:W0:Y:S03]  /*0090*/  LDCU.64 UR4, c[0x0][0x358] ;  /* 0x00006b00ff0477ac */ /* 0x000e260008000a00 */
[----:B------:R-:W-:-:S05]  /*00a0*/  IMAD.HI R0, R5, 0x51eb851f, RZ ;  /* 0x51eb851f05007827 */ /* 0x000fca00078e02ff */
[----:B------:R-:W-:-:S04]  /*00b0*/  SHF.R.U32.HI R3, RZ, 0x1f, R0 ;  /* 0x0000001fff037819 */ /* 0x000fc80000011600 */
[----:B------:R-:W-:-:S05]  /*00c0*/  LEA.HI.SX32 R0, R0, R3, 0x17 ;  /* 0x0000000300007211 */ /* 0x000fca00078fbaff */
[----:B------:R-:W-:Y:S01]  /*00d0*/  IMAD R2, R0, -0x640, R5 ;  /* 0xfffff9c000027824 */ /* 0x000fe200078e0205 */
[----:B------:R-:W-:-:S04]  /*00e0*/  I2FP.F32.S32 R0, R0 ;  /* 0x0000000000007245 */ /* 0x000fc80000201400 */
[----:B------:R-:W-:Y:S01]  /*00f0*/  I2FP.F32.S32 R3, R2 ;  /* 0x0000000200037245 */ /* 0x000fe20000201400 */
[----:B--2---:R-:W-:Y:S01]  /*0100*/  FFMA R0, R0, R7, R9 ;  /* 0x0000000700007223 */ /* 0x004fe20000000009 */
[----:B------:R-:W-:-:S03]  /*0110*/  HFMA2 R7, -RZ, RZ, 0, 0 ;  /* 0x00000000ff077431 */ /* 0x000fc600000001ff */
[----:B------:R-:W-:Y:S01]  /*0120*/  FFMA R3, R3, R6, R8 ;  /* 0x0000000603037223 */ /* 0x000fe20000000008 */
[----:B0-----:R-:W-:Y:S06]  /*0130*/  BRA.U !UP0, `(.L_x_0) ;  /* 0x0000000108507547 */ /* 0x001fec000b800000 */
[----:B------:R-:W-:Y:S01]  /*0140*/  BSSY.RECONVERGENT B0, `(.L_x_0) ;  /* 0x0000013000007945 */ /* 0x000fe20003800200 */
[----:B------:R-:W-:Y:S01]  /*0150*/  MOV R7, RZ ;  /* 0x000000ff00077202 */ /* 0x000fe20000000f00 */
[----:B------:R-:W0:Y:S01]  /*0160*/  LDCU UR6, c[0x0][0x390] ;  /* 0x00007200ff0677ac */ /* 0x000e220008000800 */
[----:B------:R-:W-:Y:S02]  /*0170*/  MOV R9, R0 ;  /* 0x0000000000097202 */ /* 0x000fe40000000f00 */
[----:B------:R-:W-:Y:S01]  /*0180*/  MOV R2, R3 ;  /* 0x0000000300027202 */ /* 0x000fe20000000f00 */
[----:B------:R-:W1:Y:S06]  /*0190*/  LDCU UR7, c[0x0][0x390] ;  /* 0x00007200ff0777ac */ /* 0x000e6c0008000800 */
.L_x_2:
[----:B------:R-:W-:Y:S01]  /*01a0*/  FMUL R4, R2, R2 ;  /* 0x0000000202047220 */ /* 0x000fe20000400000 */
[----:B------:R-:W-:-:S04]  /*01b0*/  FMUL R13, R9, R9 ;  /* 0x00000009090d7220 */ /* 0x000fc80000400000 */
[----:B------:R-:W-:-:S05]  /*01c0*/  FADD R6, R4, R13 ;  /* 0x0000000d04067221 */ /* 0x000fca0000000000 */
[----:B------:R-:W-:-:S13]  /*01d0*/  FSETP.GT.AND P0, PT, R6, 4, PT ;  /* 0x408000000600780b */ /* 0x000fda0003f04000 */
[----:B------:R-:W-:Y:S05]  /*01e0*/  @P0 BRA `(.L_x_1) ;  /* 0x0000000000200947 */ /* 0x000fea0003800000 */
[----:B------:R-:W-:Y:S01]  /*01f0*/  IADD3 R7, PT, PT, R7, 0x1, RZ ;  /* 0x0000000107077810 */ /* 0x000fe20007ffe0ff */
[----:B------:R-:W-:Y:S01]  /*0200*/  FADD R11, R2, R2 ;  /* 0x00000002020b7221 */ /* 0x000fe20000000000 */
[----:B------:R-:W-:Y:S02]  /*0210*/  FADD R2, R4, -R13 ;  /* 0x8000000d04027221 */ /* 0x000fe40000000000 */
[----:B-1----:R-:W-:Y:S01]  /*0220*/  ISETP.NE.AND P0, PT, R7, UR7, PT ;  /* 0x0000000707007c0c */ /* 0x002fe2000bf05270 */
[----:B------:R-:W-:Y:S01]  /*0230*/  FFMA R9, R11, R9, R0 ;  /* 0x000000090b097223 */ /* 0x000fe20000000000 */
[----:B------:R-:W-:-:S11]  /*0240*/  FADD R2, R3, R2 ;  /* 0x0000000203027221 */ /* 0x000fd60000000000 */
[----:B------:R-:W-:Y:S05]  /*0250*/  @P0 BRA `(.L_x_2) ;  /* 0xfffffffc00d00947 */ /* 0x000fea000383ffff */
[----:B0-----:R-:W-:-:S07]  /*0260*/  MOV R7, UR6 ;  /* 0x0000000600077c02 */ /* 0x001fce0008000f00 */
.L_x_1:
[----:B01----:R-:W-:Y:S05]  /*0270*/  BSYNC.RECONVERGENT B0 ;  /* 0x0000000000007941 */ /* 0x003fea0003800200 */
.L_x_0:
[----:B------:R-:W0:Y:S02]  /*0280*/  LDC.64 R2, c[0x0][0x398] ;  /* 0x0000e600ff027b82 */ /* 0x000e240000000a00 */
[----:B0-----:R-:W-:-:S05]  /*0290*/  IMAD.WIDE R2, R5, 0x4, R2 ;  /* 0x0000000405027825 */ /* 0x001fca00078e0202 */
[----:B------:R-:W-:Y:S01]  /*02a0*/  STG.E desc[UR4][R2.64], R7 ;  /* 0x0000000702007986 */ /* 0x000fe2000c101904 */
[----:B------:R-:W-:Y:S05]  /*02b0*/  EXIT ;  /* 0x000000000000794d */ /* 0x000fea0003800000 */
.L_x_3:
[----:B------:R-:W-:-:S00]  /*02c0*/  BRA `(.L_x_3) ;  /* 0xfffffffc00fc7947 */ /* 0x000fc0000383ffff */
[----:B------:R-:W-:-:S00]  /*02d0*/  NOP ;  /* 0x0000000000007918 */ /* 0x000fc00000000000 */
        /* <DEDUP_REMOVED lines=10> */
.L_x_4:


//--------------------- .nv.shared.reserved.0     --------------------------
	.section	.nv.shared.reserved.0,"aw",@nobits
	.weak		__nv_reservedSMEM_offset_0_alias
	.size		__nv_reservedSMEM_offset_0_alias, 0, 64
	.other		__nv_reservedSMEM_offset_0_alias,@"STO_CUDA_RESERVED_SHARED STV_DEFAULT"
__nv_reservedSMEM_offset_0_alias:
	.zero		0
	.zero		64


//--------------------- .nv.constant0._Z12mandelKernelffffiPi --------------------------
	.section	.nv.constant0._Z12mandelKernelffffiPi,"a",@progbits
	.sectionflags	@""
	.align	4
.nv.constant0._Z12mandelKernelffffiPi:
	.zero		928


//--------------------- SYMBOLS --------------------------

	.type		.nv.reservedSmem.offset0,@object
	.size		.nv.reservedSmem.offset0,0x4
